	.headerflags	@"EF_CUDA_TEXMODE_UNIFIED EF_CUDA_64BIT_ADDRESS EF_CUDA_ACCELERATORS EF_CUDA_SM90 EF_CUDA_VIRTUAL_SM(EF_CUDA_SM90)"
	.elftype	@"ET_EXEC"


//--------------------- .nv.info                  --------------------------
	.section	.nv.info,"",@"SHT_CUDA_INFO"
	.align	4


	//----- nvinfo : EIATTR_REGCOUNT
	.align		4
        /*0000*/ 	.byte	0x04, 0x2f
        /*0002*/ 	.short	(.L_3 - .L_2)
	.align		4
.L_2:
        /*0004*/ 	.word	index@(triton_poi_fused__native_batch_norm_legit_no_training_convolution_relu_threshold_backward_5)
        /*0008*/ 	.word	0x0000001a


	//----- nvinfo : EIATTR_MIN_STACK_SIZE
	.align		4
.L_3:
        /*000c*/ 	.byte	0x04, 0x12
        /*000e*/ 	.short	(.L_5 - .L_4)
	.align		4
.L_4:
        /*0010*/ 	.word	index@(triton_poi_fused__native_batch_norm_legit_no_training_convolution_relu_threshold_backward_5)
        /*0014*/ 	.word	0x00000000


	//----- nvinfo : EIATTR_FRAME_SIZE
	.align		4
.L_5:
        /*0018*/ 	.byte	0x04, 0x11
        /*001a*/ 	.short	(.L_7 - .L_6)
	.align		4
.L_6:
        /*001c*/ 	.word	index@(triton_poi_fused__native_batch_norm_legit_no_training_convolution_relu_threshold_backward_5)
        /*0020*/ 	.word	0x00000000


	//----- nvinfo : EIATTR_MIN_STACK_SIZE
	.align		4
.L_7:
        /*0024*/ 	.byte	0x04, 0x12
        /*0026*/ 	.short	(.L_9 - .L_8)
	.align		4
.L_8:
        /*0028*/ 	.word	index@(triton_poi_fused__native_batch_norm_legit_no_training_convolution_relu_threshold_backward_5)
        /*002c*/ 	.word	0x00000000
.L_9:


//--------------------- .nv.info.triton_poi_fused__native_batch_norm_legit_no_training_convolution_relu_threshold_backward_5 --------------------------
	.section	.nv.info.triton_poi_fused__native_batch_norm_legit_no_training_convolution_relu_threshold_backward_5,"",@"SHT_CUDA_INFO"
	.sectionflags	@""
	.align	4


	//----- nvinfo : EIATTR_CUDA_API_VERSION
	.align		4
        /*0000*/ 	.byte	0x04, 0x37
        /*0002*/ 	.short	(.L_11 - .L_10)
.L_10:
        /*0004*/ 	.word	0x0000007c


	//----- nvinfo : EIATTR_KPARAM_INFO
	.align		4
.L_11:
        /*0008*/ 	.byte	0x04, 0x17
        /*000a*/ 	.short	(.L_13 - .L_12)
.L_12:
        /*000c*/ 	.word	0x00000000
        /*0010*/ 	.short	0x0008
        /*0012*/ 	.short	0x0040
        /*0014*/ 	.byte	0x00, 0xf0, 0x11, 0x00


	//----- nvinfo : EIATTR_KPARAM_INFO
	.align		4
.L_13:
        /*0018*/ 	.byte	0x04, 0x17
        /*001a*/ 	.short	(.L_15 - .L_14)
.L_14:
        /*001c*/ 	.word	0x00000000
        /*0020*/ 	.short	0x0007
        /*0022*/ 	.short	0x0038
        /*0024*/ 	.byte	0x00, 0xf4, 0x21, 0x00


	//----- nvinfo : EIATTR_KPARAM_INFO
	.align		4
.L_15:
        /*0028*/ 	.byte	0x04, 0x17
        /*002a*/ 	.short	(.L_17 - .L_16)
.L_16:
        /*002c*/ 	.word	0x00000000
        /*0030*/ 	.short	0x0006
        /*0032*/ 	.short	0x0030
        /*0034*/ 	.byte	0x00, 0xf4, 0x21, 0x00


	//----- nvinfo : EIATTR_KPARAM_INFO
	.align		4
.L_17:
        /*0038*/ 	.byte	0x04, 0x17
        /*003a*/ 	.short	(.L_19 - .L_18)
.L_18:
        /*003c*/ 	.word	0x00000000
        /*0040*/ 	.short	0x0005
        /*0042*/ 	.short	0x0028
        /*0044*/ 	.byte	0x00, 0xf4, 0x21, 0x00


	//----- nvinfo : EIATTR_KPARAM_INFO
	.align		4
.L_19:
        /*0048*/ 	.byte	0x04, 0x17
        /*004a*/ 	.short	(.L_21 - .L_20)
.L_20:
        /*004c*/ 	.word	0x00000000
        /*0050*/ 	.short	0x0004
        /*0052*/ 	.short	0x0020
        /*0054*/ 	.byte	0x00, 0xf4, 0x21, 0x00


	//----- nvinfo : EIATTR_KPARAM_INFO
	.align		4
.L_21:
        /*0058*/ 	.byte	0x04, 0x17
        /*005a*/ 	.short	(.L_23 - .L_22)
.L_22:
        /*005c*/ 	.word	0x00000000
        /*0060*/ 	.short	0x0003
        /*0062*/ 	.short	0x0018
        /*0064*/ 	.byte	0x00, 0xf4, 0x21, 0x00


	//----- nvinfo : EIATTR_KPARAM_INFO
	.align		4
.L_23:
        /*0068*/ 	.byte	0x04, 0x17
        /*006a*/ 	.short	(.L_25 - .L_24)
.L_24:
        /*006c*/ 	.word	0x00000000
        /*0070*/ 	.short	0x0002
        /*0072*/ 	.short	0x0010
        /*0074*/ 	.byte	0x00, 0xf4, 0x21, 0x00


	//----- nvinfo : EIATTR_KPARAM_INFO
	.align		4
.L_25:
        /*0078*/ 	.byte	0x04, 0x17
        /*007a*/ 	.short	(.L_27 - .L_26)
.L_26:
        /*007c*/ 	.word	0x00000000
        /*0080*/ 	.short	0x0001
        /*0082*/ 	.short	0x0008
        /*0084*/ 	.byte	0x00, 0xf4, 0x21, 0x00


	//----- nvinfo : EIATTR_KPARAM_INFO
	.align		4
.L_27:
        /*0088*/ 	.byte	0x04, 0x17
        /*008a*/ 	.short	(.L_29 - .L_28)
.L_28:
        /*008c*/ 	.word	0x00000000
        /*0090*/ 	.short	0x0000
        /*0092*/ 	.short	0x0000
        /*0094*/ 	.byte	0x00, 0xf4, 0x21, 0x00


	//----- nvinfo : EIATTR_SPARSE_MMA_MASK
	.align		4
.L_29:
        /*0098*/ 	.byte	0x03, 0x50
        /*009a*/ 	.short	0x0000


	//----- nvinfo : EIATTR_MAXREG_COUNT
	.align		4
        /*009c*/ 	.byte	0x03, 0x1b
        /*009e*/ 	.short	0x00ff


	//----- nvinfo : EIATTR_EXIT_INSTR_OFFSETS
	.align		4
        /*00a0*/ 	.byte	0x04, 0x1c
        /*00a2*/ 	.short	(.L_31 - .L_30)


	//   ....[0]....
.L_30:
        /*00a4*/ 	.word	0x00000590


	//   ....[1]....
        /*00a8*/ 	.word	0x000005b0


	//----- nvinfo : EIATTR_REQNTID
	.align		4
.L_31:
        /*00ac*/ 	.byte	0x04, 0x10
        /*00ae*/ 	.short	(.L_33 - .L_32)
.L_32:
        /*00b0*/ 	.word	0x00000080
        /*00b4*/ 	.word	0x00000001
        /*00b8*/ 	.word	0x00000001


	//----- nvinfo : EIATTR_CBANK_PARAM_SIZE
	.align		4
.L_33:
        /*00bc*/ 	.byte	0x03, 0x19
        /*00be*/ 	.short	0x0044


	//----- nvinfo : EIATTR_PARAM_CBANK
	.align		4
        /*00c0*/ 	.byte	0x04, 0x0a
        /*00c2*/ 	.short	(.L_35 - .L_34)
	.align		4
.L_34:
        /*00c4*/ 	.word	index@(.nv.constant0.triton_poi_fused__native_batch_norm_legit_no_training_convolution_relu_threshold_backward_5)
        /*00c8*/ 	.short	0x0210
        /*00ca*/ 	.short	0x0044


	//----- nvinfo : EIATTR_SW_WAR
	.align		4
.L_35:
        /*00cc*/ 	.byte	0x04, 0x36
        /*00ce*/ 	.short	(.L_37 - .L_36)
.L_36:
        /*00d0*/ 	.word	0x00000008
.L_37:


//--------------------- .nv.callgraph             --------------------------
	.section	.nv.callgraph,"",@"SHT_CUDA_CALLGRAPH"
	.align	4
	.sectionentsize	8
	.align		4
        /*0000*/ 	.word	0x00000000
	.align		4
        /*0004*/ 	.word	0xffffffff
	.align		4
        /*0008*/ 	.word	0x00000000
	.align		4
        /*000c*/ 	.word	0xfffffffe
	.align		4
        /*0010*/ 	.word	0x00000000
	.align		4
        /*0014*/ 	.word	0xfffffffd
	.align		4
        /*0018*/ 	.word	0x00000000
	.align		4
        /*001c*/ 	.word	0xfffffffc


//--------------------- .nv.constant4             --------------------------
	.section	.nv.constant4,"a",@progbits
	.align	8
	.align		8
.nv.constant4:
        /*0000*/ 	.dword	_$_str
	.align		8
        /*0008*/ 	.dword	_$_str_$_2


//--------------------- .text.triton_poi_fused__native_batch_norm_legit_no_training_convolution_relu_threshold_backward_5 --------------------------
	.section	.text.triton_poi_fused__native_batch_norm_legit_no_training_convolution_relu_threshold_backward_5,"ax",@progbits
	.align	128
        .global         triton_poi_fused__native_batch_norm_legit_no_training_convolution_relu_threshold_backward_5
        .type           triton_poi_fused__native_batch_norm_legit_no_training_convolution_relu_threshold_backward_5,@function
        .size           triton_poi_fused__native_batch_norm_legit_no_training_convolution_relu_threshold_backward_5,(.L_x_1 - triton_poi_fused__native_batch_norm_legit_no_training_convolution_relu_threshold_backward_5)
        .other          triton_poi_fused__native_batch_norm_legit_no_training_convolution_relu_threshold_backward_5,@"STO_CUDA_ENTRY STV_DEFAULT"
triton_poi_fused__native_batch_norm_legit_no_training_convolution_relu_threshold_backward_5:
.text.triton_poi_fused__native_batch_norm_legit_no_training_convolution_relu_threshold_backward_5:
[----:B------:R-:W0:Y:S01]  /*0000*/  LDC R1, c[0x0][0x28] ;  /* 0x00000a00ff017b82 */ /* 0x000e220000000800 */
[----:B------:R-:W1:Y:S01]  /*0010*/  S2R R0, SR_TID.X ;  /* 0x0000000000007919 */ /* 0x000e620000002100 */
[----:B------:R-:W-:Y:S01]  /*0020*/  CS2R R14, SRZ ;  /* 0x00000000000e7805 */ /* 0x000fe2000001ff00 */
[----:B------:R-:W-:-:S05]  /*0030*/  ULDC.64 UR4, c[0x0][0x208] ;  /* 0x0000820000047ab9 */ /* 0x000fca0000000a00 */
[----:B------:R-:W2:Y:S01]  /*0040*/  LDC.64 R16, c[0x0][0x218] ;  /* 0x00008600ff107b82 */ /* 0x000ea20000000a00 */
[----:B------:R-:W3:Y:S07]  /*0050*/  S2R R5, SR_CTAID.X ;  /* 0x0000000000057919 */ /* 0x000eee0000002500 */
[----:B------:R-:W4:Y:S08]  /*0060*/  LDC.64 R22, c[0x0][0x210] ;  /* 0x00008400ff167b82 */ /* 0x000f300000000a00 */
[----:B------:R-:W5:Y:S08]  /*0070*/  LDC.64 R20, c[0x0][0x220] ;  /* 0x00008800ff147b82 */ /* 0x000f700000000a00 */
[----:B------:R-:W2:Y:S08]  /*0080*/  LDC.64 R8, c[0x0][0x230] ;  /* 0x00008c00ff087b82 */ /* 0x000eb00000000a00 */
[----:B------:R-:W2:Y:S01]  /*0090*/  LDC.64 R6, c[0x0][0x238] ;  /* 0x00008e00ff067b82 */ /* 0x000ea20000000a00 */
[----:B-1----:R-:W-:Y:S01]  /*00a0*/  IMAD.SHL.U32 R0, R0, 0x2, RZ ;  /* 0x0000000200007824 */ /* 0x002fe200078e00ff */
[----:B---3--:R-:W-:-:S02]  /*00b0*/  SHF.R.S32.HI R3, RZ, 0x17, R5 ;  /* 0x00000017ff037819 */ /* 0x008fc40000011405 */
[----:B------:R-:W-:Y:S02]  /*00c0*/  CS2R R12, SRZ ;  /* 0x00000000000c7805 */ /* 0x000fe4000001ff00 */
[----:B------:R-:W-:Y:S01]  /*00d0*/  CS2R R10, SRZ ;  /* 0x00000000000a7805 */ /* 0x000fe2000001ff00 */
[----:B------:R-:W-:Y:S01]  /*00e0*/  ULDC.64 UR6, c[0x0][0x248] ;  /* 0x0000920000067ab9 */ /* 0x000fe20000000a00 */
[----:B------:R-:W-:Y:S02]  /*00f0*/  LOP3.LUT R0, R0, 0xfe, RZ, 0xc0, !PT ;  /* 0x000000fe00007812 */ /* 0x000fe400078ec0ff */
[----:B------:R-:W-:-:S03]  /*0100*/  SGXT R3, R3, 0x1 ;  /* 0x000000010303781a */ /* 0x000fc60000000200 */
[----:B------:R-:W-:Y:S02]  /*0110*/  IMAD R0, R5, 0x100, R0 ;  /* 0x0000010005007824 */ /* 0x000fe400078e0200 */
[----:B------:R-:W1:Y:S03]  /*0120*/  LDC.64 R4, c[0x0][0x228] ;  /* 0x00008a00ff047b82 */ /* 0x000e660000000a00 */
[----:B------:R-:W-:Y:S02]  /*0130*/  LEA.HI R3, R3, R0, RZ, 0x4 ;  /* 0x0000000003037211 */ /* 0x000fe400078f20ff */
[----:B------:R-:W-:Y:S02]  /*0140*/  ISETP.GE.AND P0, PT, R0, 0x100, PT ;  /* 0x000001000000780c */ /* 0x000fe40003f06270 */
[----:B------:R-:W-:-:S04]  /*0150*/  SHF.R.S32.HI R3, RZ, 0x4, R3 ;  /* 0x00000004ff037819 */ /* 0x000fc80000011403 */
[----:B------:R-:W-:-:S04]  /*0160*/  LEA.HI R2, R3, R3, RZ, 0x2 ;  /* 0x0000000303027211 */ /* 0x000fc800078f10ff */
[----:B------:R-:W-:-:S05]  /*0170*/  LOP3.LUT R2, R2, 0xfffffffc, RZ, 0xc0, !PT ;  /* 0xfffffffc02027812 */ /* 0x000fca00078ec0ff */
[----:B------:R-:W-:-:S04]  /*0180*/  IMAD.IADD R19, R3, 0x1, -R2 ;  /* 0x0000000103137824 */ /* 0x000fc800078e0a02 */
[----:B-1----:R-:W-:-:S05]  /*0190*/  IMAD.WIDE R4, R19, 0x4, R4 ;  /* 0x0000000413047825 */ /* 0x002fca00078e0204 */
[----:B------:R-:W3:Y:S04]  /*01a0*/  @!P0 LDG.E.EL R15, desc[UR4][R4.64] ;  /* 0x00000004040f8981 */ /* 0x000ee8000c2e1900 */
[----:B------:R4:W3:Y:S01]  /*01b0*/  @!P0 LDG.E.EL R14, desc[UR4][R4.64] ;  /* 0x00000004040e8981 */ /* 0x0008e2000c2e1900 */
[----:B------:R-:W-:Y:S01]  /*01c0*/  CS2R R2, SRZ ;  /* 0x0000000000027805 */ /* 0x000fe2000001ff00 */
[----:B--2---:R-:W-:-:S05]  /*01d0*/  IMAD.WIDE R16, R19, 0x4, R16 ;  /* 0x0000000413107825 */ /* 0x004fca00078e0210 */
[----:B------:R-:W2:Y:S01]  /*01e0*/  @!P0 LDG.E.EL R13, desc[UR4][R16.64] ;  /* 0x00000004100d8981 */ /* 0x000ea2000c2e1900 */
[----:B----4-:R-:W-:-:S03]  /*01f0*/  IMAD.WIDE R4, R0, 0x4, R22 ;  /* 0x0000000400047825 */ /* 0x010fc600078e0216 */
[----:B------:R-:W4:Y:S01]  /*0200*/  @!P0 LDG.E.EL R12, desc[UR4][R16.64] ;  /* 0x00000004100c8981 */ /* 0x000f22000c2e1900 */
[----:B-----5:R-:W-:-:S03]  /*0210*/  IMAD.WIDE R22, R19, 0x4, R20 ;  /* 0x0000000413167825 */ /* 0x020fc600078e0214 */
[----:B------:R-:W4:Y:S01]  /*0220*/  @!P0 LDG.E.64 R2, desc[UR4][R4.64] ;  /* 0x0000000404028981 */ /* 0x000f22000c1e1b00 */
[----:B------:R-:W-:Y:S01]  /*0230*/  CS2R R20, SRZ ;  /* 0x0000000000147805 */ /* 0x000fe2000001ff00 */
[C---:B0-----:R-:W-:Y:S02]  /*0240*/  IMAD.WIDE R8, R19.reuse, 0x4, R8 ;  /* 0x0000000413087825 */ /* 0x041fe400078e0208 */
[----:B------:R-:W5:Y:S02]  /*0250*/  @!P0 LDG.E.EL R11, desc[UR4][R22.64] ;  /* 0x00000004160b8981 */ /* 0x000f64000c2e1900 */
[----:B------:R-:W-:Y:S02]  /*0260*/  IMAD.WIDE R6, R19, 0x4, R6 ;  /* 0x0000000413067825 */ /* 0x000fe400078e0206 */
[----:B------:R-:W2:Y:S01]  /*0270*/  @!P0 LDG.E.EL R10, desc[UR4][R22.64] ;  /* 0x00000004160a8981 */ /* 0x000ea2000c2e1900 */
[----:B------:R-:W-:-:S03]  /*0280*/  CS2R R18, SRZ ;  /* 0x0000000000127805 */ /* 0x000fc6000001ff00 */
[----:B------:R-:W2:Y:S04]  /*0290*/  @!P0 LDG.E.EL R21, desc[UR4][R8.64] ;  /* 0x0000000408158981 */ /* 0x000ea8000c2e1900 */
[----:B------:R-:W2:Y:S04]  /*02a0*/  @!P0 LDG.E.EL R20, desc[UR4][R8.64] ;  /* 0x0000000408148981 */ /* 0x000ea8000c2e1900 */
[----:B------:R-:W2:Y:S04]  /*02b0*/  @!P0 LDG.E.EL R19, desc[UR4][R6.64] ;  /* 0x0000000406138981 */ /* 0x000ea8000c2e1900 */
[----:B------:R0:W2:Y:S02]  /*02c0*/  @!P0 LDG.E.EL R18, desc[UR4][R6.64] ;  /* 0x0000000406128981 */ /* 0x0000a4000c2e1900 */
[----:B0-----:R-:W-:-:S02]  /*02d0*/  IMAD.MOV.U32 R6, RZ, RZ, 0x3e800000 ;  /* 0x3e800000ff067424 */ /* 0x001fc400078e00ff */
[----:B---3--:R-:W-:Y:S01]  /*02e0*/  FADD R15, R15, 9.9999997473787516356e-06 ;  /* 0x3727c5ac0f0f7421 */ /* 0x008fe20000000000 */
[----:B------:R-:W-:-:S03]  /*02f0*/  FADD R14, R14, 9.9999997473787516356e-06 ;  /* 0x3727c5ac0e0e7421 */ /* 0x000fc60000000000 */
[----:B------:R-:W0:Y:S08]  /*0300*/  MUFU.SQRT R16, R15 ;  /* 0x0000000f00107308 */ /* 0x000e300000002000 */
[----:B------:R-:W1:Y:S01]  /*0310*/  MUFU.SQRT R17, R14 ;  /* 0x0000000e00117308 */ /* 0x000e620000002000 */
[C---:B0-----:R-:W-:Y:S02]  /*0320*/  FSETP.GT.AND P1, PT, R16.reuse, 8.50705917302346158658e+37, PT ;  /* 0x7e8000001000780b */ /* 0x041fe40003f24000 */
[----:B------:R-:W-:-:S02]  /*0330*/  FSETP.GEU.AND P3, PT, R16, 1.175494350822287508e-38, PT ;  /* 0x008000001000780b */ /* 0x000fc40003f6e000 */
[C---:B-1----:R-:W-:Y:S02]  /*0340*/  FSETP.GT.AND P2, PT, R17.reuse, 8.50705917302346158658e+37, PT ;  /* 0x7e8000001100780b */ /* 0x042fe40003f44000 */
[----:B------:R-:W-:-:S07]  /*0350*/  FSETP.GEU.AND P4, PT, R17, 1.175494350822287508e-38, PT ;  /* 0x008000001100780b */ /* 0x000fce0003f8e000 */
[----:B------:R-:W-:-:S04]  /*0360*/  @P1 FMUL R16, R16, 0.25 ;  /* 0x3e80000010101820 */ /* 0x000fc80000400000 */
[----:B------:R-:W-:Y:S01]  /*0370*/  @!P3 FMUL R16, R16, 16777216 ;  /* 0x4b8000001010b820 */ /* 0x000fe20000400000 */
[----:B------:R-:W-:-:S04]  /*0380*/  @P2 FMUL R17, R17, 0.25 ;  /* 0x3e80000011112820 */ /* 0x000fc80000400000 */
[----:B------:R-:W-:Y:S01]  /*0390*/  @!P4 FMUL R17, R17, 16777216 ;  /* 0x4b8000001111c820 */ /* 0x000fe20000400000 */
[----:B------:R-:W0:Y:S01]  /*03a0*/  MUFU.RCP R16, R16 ;  /* 0x0000001000107308 */ /* 0x000e220000001000 */
[C---:B------:R-:W-:Y:S02]  /*03b0*/  FSEL R7, R6.reuse, 1, P1 ;  /* 0x3f80000006077808 */ /* 0x040fe40000800000 */
[----:B------:R-:W-:-:S05]  /*03c0*/  FSEL R6, R6, 1, P2 ;  /* 0x3f80000006067808 */ /* 0x000fca0001000000 */
[----:B------:R-:W1:Y:S01]  /*03d0*/  MUFU.RCP R17, R17 ;  /* 0x0000001100117308 */ /* 0x000e620000001000 */
[----:B------:R-:W-:Y:S01]  /*03e0*/  @!P3 FMUL R7, R7, 16777216 ;  /* 0x4b8000000707b820 */ /* 0x000fe20000400000 */
[----:B------:R-:W-:Y:S01]  /*03f0*/  @!P4 FMUL R6, R6, 16777216 ;  /* 0x4b8000000606c820 */ /* 0x000fe20000400000 */
[----:B----4-:R-:W-:Y:S01]  /*0400*/  FADD R3, R12, R3 ;  /* 0x000000030c037221 */ /* 0x010fe20000000000 */
[----:B--2---:R-:W-:Y:S01]  /*0410*/  FADD R2, R13, R2 ;  /* 0x000000020d027221 */ /* 0x004fe20000000000 */
[----:B0-----:R-:W-:Y:S02]  /*0420*/  FMUL R8, R16, R7 ;  /* 0x0000000710087220 */ /* 0x001fe40000400000 */
[----:B------:R-:W-:Y:S01]  /*0430*/  FADD R10, R3, -R10 ;  /* 0x8000000a030a7221 */ /* 0x000fe20000000000 */
[----:B-----5:R-:W-:Y:S01]  /*0440*/  FADD R11, R2, -R11 ;  /* 0x8000000b020b7221 */ /* 0x020fe20000000000 */
[----:B-1----:R-:W-:Y:S02]  /*0450*/  FMUL R9, R17, R6 ;  /* 0x0000000611097220 */ /* 0x002fe40000400000 */
[----:B------:R-:W0:Y:S01]  /*0460*/  LDC.64 R6, c[0x0][0x240] ;  /* 0x00009000ff067b82 */ /* 0x000e220000000a00 */
[----:B------:R-:W-:Y:S01]  /*0470*/  FMUL R11, R8, R11 ;  /* 0x0000000b080b7220 */ /* 0x000fe20000400000 */
[----:B------:R-:W-:-:S03]  /*0480*/  FMUL R10, R9, R10 ;  /* 0x0000000a090a7220 */ /* 0x000fc60000400000 */
[----:B------:R-:W-:Y:S01]  /*0490*/  FFMA R11, R11, R21, R18 ;  /* 0x000000150b0b7223 */ /* 0x000fe20000000012 */
[----:B------:R-:W-:-:S04]  /*04a0*/  FFMA R10, R10, R20, R19 ;  /* 0x000000140a0a7223 */ /* 0x000fc80000000013 */
[C---:B------:R-:W-:Y:S02]  /*04b0*/  FSETP.GEU.AND P2, PT, R11.reuse, RZ, PT ;  /* 0x000000ff0b00720b */ /* 0x040fe40003f4e000 */
[C---:B------:R-:W-:Y:S02]  /*04c0*/  FSETP.GEU.AND P1, PT, R10.reuse, RZ, PT ;  /* 0x000000ff0a00720b */ /* 0x040fe40003f2e000 */
[----:B------:R-:W-:Y:S02]  /*04d0*/  FSEL R12, R11, RZ, P2 ;  /* 0x000000ff0b0c7208 */ /* 0x000fe40001000000 */
[----:B------:R-:W-:Y:S02]  /*04e0*/  FSEL R13, R10, RZ, P1 ;  /* 0x000000ff0a0d7208 */ /* 0x000fe40000800000 */
[----:B------:R-:W-:Y:S02]  /*04f0*/  FSETP.GTU.AND P3, PT, R12, RZ, PT ;  /* 0x000000ff0c00720b */ /* 0x000fe40003f6c000 */
[----:B------:R-:W-:-:S02]  /*0500*/  FSETP.GTU.AND P2, PT, R13, RZ, PT ;  /* 0x000000ff0d00720b */ /* 0x000fc40003f4c000 */
[----:B------:R-:W-:Y:S01]  /*0510*/  IADD3 R8, P1, R0, UR6, RZ ;  /* 0x0000000600087c10 */ /* 0x000fe2000ff3e0ff */
[C---:B0-----:R-:W-:Y:S01]  /*0520*/  IMAD.WIDE R6, R0.reuse, 0x4, R6 ;  /* 0x0000000400067825 */ /* 0x041fe200078e0206 */
[----:B------:R-:W-:Y:S01]  /*0530*/  SEL R11, RZ, 0x100, P2 ;  /* 0x00000100ff0b7807 */ /* 0x000fe20001000000 */
[----:B------:R0:W-:Y:S01]  /*0540*/  @!P0 STG.E.64 desc[UR4][R4.64], R2 ;  /* 0x0000000204008986 */ /* 0x0001e2000c101b04 */
[----:B------:R-:W-:Y:S02]  /*0550*/  SEL R10, RZ, 0x1, P3 ;  /* 0x00000001ff0a7807 */ /* 0x000fe40001800000 */
[----:B------:R-:W-:Y:S01]  /*0560*/  LEA.HI.X.SX32 R9, R0, UR7, 0x1, P1 ;  /* 0x0000000700097c11 */ /* 0x000fe200088f0eff */
[----:B------:R0:W-:Y:S02]  /*0570*/  @!P0 STG.E.64 desc[UR4][R6.64], R12 ;  /* 0x0000000c06008986 */ /* 0x0001e4000c101b04 */
[----:B------:R-:W-:Y:S01]  /*0580*/  IMAD.IADD R11, R10, 0x1, R11 ;  /* 0x000000010a0b7824 */ /* 0x000fe200078e020b */
[----:B0-----:R-:W-:Y:S06]  /*0590*/  @P0 EXIT ;  /* 0x000000000000094d */ /* 0x001fec0003800000 */
[----:B------:R-:W-:Y:S01]  /*05a0*/  STG.E.U16 desc[UR4][R8.64], R11 ;  /* 0x0000000b08007986 */ /* 0x000fe2000c101504 */
[----:B------:R-:W-:Y:S05]  /*05b0*/  EXIT ;  /* 0x000000000000794d */ /* 0x000fea0003800000 */
.L_x_0:
[----:B------:R-:W-:-:S00]  /*05c0*/  BRA `(.L_x_0) ;  /* 0xfffffffc00fc7947 */ /* 0x000fc0000383ffff */
[----:B------:R-:W-:-:S00]  /*05d0*/  NOP ;  /* 0x0000000000007918 */ /* 0x000fc00000000000 */
        /* <DEDUP_REMOVED lines=10> */
.L_x_1:


//--------------------- .nv.global.init           --------------------------
	.section	.nv.global.init,"aw",@progbits
.nv.global.init:
	.type		_$_str,@object
	.size		_$_str,(_$_str_$_2 - _$_str)
_$_str:
        /*0000*/ 	.byte	0x5f, 0x5f, 0x43, 0x55, 0x44, 0x41, 0x5f, 0x46, 0x54, 0x5a, 0x00
	.type		_$_str_$_2,@object
	.size		_$_str_$_2,(.L_1 - _$_str_$_2)
_$_str_$_2:
        /*000b*/ 	.byte	0x5f, 0x5f, 0x43, 0x55, 0x44, 0x41, 0x5f, 0x50, 0x52, 0x45, 0x43, 0x5f, 0x53, 0x51, 0x52, 0x54
        /*001b*/ 	.byte	0x00
.L_1:


//--------------------- .nv.constant0.triton_poi_fused__native_batch_norm_legit_no_training_convolution_relu_threshold_backward_5 --------------------------
	.section	.nv.constant0.triton_poi_fused__native_batch_norm_legit_no_training_convolution_relu_threshold_backward_5,"a",@progbits
	.sectionflags	@""
	.align	4
.nv.constant0.triton_poi_fused__native_batch_norm_legit_no_training_convolution_relu_threshold_backward_5:
	.zero		596
